//
// Generated by NVIDIA NVVM Compiler
//
// Compiler Build ID: CL-36424714
// Cuda compilation tools, release 13.0, V13.0.88
// Based on NVVM 20.0.0
//

.version 9.0
.target sm_100
.address_size 64

	// .globl	_Z7computePKfPfiiff
.extern .shared .align 16 .b8 s_Tn[];

.visible .entry _Z7computePKfPfiiff(
	.param .u64 .ptr .align 1 _Z7computePKfPfiiff_param_0,
	.param .u64 .ptr .align 1 _Z7computePKfPfiiff_param_1,
	.param .u32 _Z7computePKfPfiiff_param_2,
	.param .u32 _Z7computePKfPfiiff_param_3,
	.param .f32 _Z7computePKfPfiiff_param_4,
	.param .f32 _Z7computePKfPfiiff_param_5
)
{
	.reg .pred 	%p<20>;
	.reg .b32 	%r<52>;
	.reg .b32 	%f<17>;
	.reg .b64 	%rd<20>;
	.reg .b64 	%fd<8>;

	ld.param.u64 	%rd3, [_Z7computePKfPfiiff_param_0];
	ld.param.u64 	%rd2, [_Z7computePKfPfiiff_param_1];
	ld.param.u32 	%r17, [_Z7computePKfPfiiff_param_2];
	ld.param.u32 	%r18, [_Z7computePKfPfiiff_param_3];
	ld.param.f32 	%f1, [_Z7computePKfPfiiff_param_4];
	ld.param.f32 	%f2, [_Z7computePKfPfiiff_param_5];
	cvta.to.global.u64 	%rd1, %rd3;
	mov.u32 	%r1, %ntid.x;
	mov.u32 	%r2, %ntid.y;
	mov.u32 	%r3, %tid.x;
	mov.u32 	%r19, %ctaid.x;
	mul.lo.s32 	%r4, %r19, %r1;
	add.s32 	%r5, %r4, %r3;
	mov.u32 	%r6, %tid.y;
	mov.u32 	%r20, %ctaid.y;
	mul.lo.s32 	%r7, %r20, %r2;
	add.s32 	%r8, %r7, %r6;
	add.s32 	%r9, %r3, 1;
	add.s32 	%r10, %r2, 2;
	mul.lo.s32 	%r11, %r18, %r5;
	add.s32 	%r12, %r11, %r8;
	mul.wide.s32 	%rd4, %r12, 4;
	add.s64 	%rd5, %rd1, %rd4;
	ld.global.f32 	%f3, [%rd5];
	mad.lo.s32 	%r13, %r10, %r3, %r10;
	add.s32 	%r21, %r13, %r6;
	shl.b32 	%r22, %r21, 2;
	mov.u32 	%r23, s_Tn;
	add.s32 	%r14, %r23, %r22;
	st.shared.f32 	[%r14+4], %f3;
	setp.ne.s32 	%p1, %r3, 0;
	setp.eq.s32 	%p2, %r5, 0;
	or.pred  	%p3, %p1, %p2;
	@%p3 bra 	$L__BB0_2;
	add.s32 	%r24, %r4, -1;
	mad.lo.s32 	%r25, %r18, %r24, %r8;
	mul.wide.s32 	%rd6, %r25, 4;
	add.s64 	%rd7, %rd1, %rd6;
	ld.global.f32 	%f4, [%rd7];
	shl.b32 	%r26, %r6, 2;
	add.s32 	%r28, %r23, %r26;
	st.shared.f32 	[%r28+4], %f4;
$L__BB0_2:
	setp.ne.s32 	%p4, %r9, %r1;
	add.s32 	%r15, %r17, -1;
	setp.eq.s32 	%p5, %r5, %r15;
	or.pred  	%p6, %p4, %p5;
	@%p6 bra 	$L__BB0_4;
	add.s32 	%r29, %r4, %r1;
	mad.lo.s32 	%r30, %r29, %r18, %r8;
	mul.wide.s32 	%rd8, %r30, 4;
	add.s64 	%rd9, %rd1, %rd8;
	ld.global.f32 	%f5, [%rd9];
	mad.lo.s32 	%r31, %r10, %r1, %r10;
	add.s32 	%r32, %r31, %r6;
	shl.b32 	%r33, %r32, 2;
	add.s32 	%r35, %r23, %r33;
	st.shared.f32 	[%r35+4], %f5;
$L__BB0_4:
	setp.ne.s32 	%p7, %r6, 0;
	setp.eq.s32 	%p8, %r8, 0;
	or.pred  	%p9, %p7, %p8;
	@%p9 bra 	$L__BB0_6;
	cvt.s64.s32 	%rd10, %r11;
	cvt.u64.u32 	%rd11, %r7;
	add.s64 	%rd12, %rd11, %rd10;
	shl.b64 	%rd13, %rd12, 2;
	add.s64 	%rd14, %rd1, %rd13;
	ld.global.f32 	%f6, [%rd14+-4];
	shl.b32 	%r36, %r13, 2;
	add.s32 	%r38, %r23, %r36;
	st.shared.f32 	[%r38], %f6;
$L__BB0_6:
	add.s32 	%r39, %r6, 1;
	setp.ne.s32 	%p10, %r39, %r2;
	add.s32 	%r16, %r18, -1;
	setp.eq.s32 	%p11, %r8, %r16;
	or.pred  	%p12, %p10, %p11;
	@%p12 bra 	$L__BB0_8;
	add.s32 	%r40, %r7, %r2;
	add.s32 	%r41, %r11, %r40;
	mul.wide.s32 	%rd15, %r41, 4;
	add.s64 	%rd16, %rd1, %rd15;
	ld.global.f32 	%f7, [%rd16];
	add.s32 	%r42, %r2, %r13;
	shl.b32 	%r43, %r42, 2;
	add.s32 	%r45, %r23, %r43;
	st.shared.f32 	[%r45+4], %f7;
$L__BB0_8:
	setp.eq.s32 	%p13, %r8, 0;
	bar.sync 	0;
	setp.lt.s32 	%p14, %r5, 1;
	setp.ge.s32 	%p15, %r5, %r15;
	or.pred  	%p16, %p14, %p15;
	setp.ge.s32 	%p17, %r8, %r16;
	or.pred  	%p18, %p13, %p16;
	or.pred  	%p19, %p18, %p17;
	@%p19 bra 	$L__BB0_10;
	ld.shared.f32 	%f8, [%r14+4];
	mad.lo.s32 	%r46, %r3, %r10, %r6;
	shl.b32 	%r47, %r46, 2;
	add.s32 	%r49, %r23, %r47;
	ld.shared.f32 	%f9, [%r49+4];
	ld.shared.f32 	%f10, [%r14];
	shl.b32 	%r50, %r10, 2;
	add.s32 	%r51, %r14, %r50;
	ld.shared.f32 	%f11, [%r51+4];
	ld.shared.f32 	%f12, [%r14+8];
	cvt.f64.f32 	%fd1, %f8;
	cvt.f64.f32 	%fd2, %f1;
	add.f32 	%f13, %f9, %f11;
	add.f32 	%f14, %f10, %f13;
	add.f32 	%f15, %f12, %f14;
	cvt.f64.f32 	%fd3, %f15;
	fma.rn.f64 	%fd4, %fd1, 0dC010000000000000, %fd3;
	cvt.f64.f32 	%fd5, %f2;
	div.rn.f64 	%fd6, %fd4, %fd5;
	fma.rn.f64 	%fd7, %fd6, %fd2, %fd1;
	cvt.rn.f32.f64 	%f16, %fd7;
	cvta.to.global.u64 	%rd17, %rd2;
	add.s64 	%rd19, %rd17, %rd4;
	st.global.f32 	[%rd19], %f16;
$L__BB0_10:
	ret;

}


// ===== COMPILED SASS (sm_100) =====

	.target	sm_100

	.elftype	@"ET_EXEC"


//--------------------- .note.nv.tkinfo           --------------------------
	.section	.note.nv.tkinfo,"",@"SHT_NOTE"
	.sectionflags	@"SHF_NOTE_NV_TKINFO"
	.tkinfo
        /*0018*/ 	.word	0x00000002
        /*0030*/ 	.string	""
        /*0030*/ 	.string	"ptxas"
        /*0030*/ 	.string	"Cuda compilation tools, release 13.0, V13.0.88"
        /*0030*/ 	.string	"Build cuda_13.0.r13.0/compiler.36424714_0"
        /*0030*/ 	.string	"-arch sm_100 -m 64 "



//--------------------- .note.nv.cuinfo           --------------------------
	.section	.note.nv.cuinfo,"",@"SHT_NOTE"
	.sectionflags	@"SHF_NOTE_NV_CUINFO"
        /*0018*/ 	.short	0x0002
        /*001a*/ 	.short	0x0064
        /*001c*/ 	.short	0x0082
	.zero		2


//--------------------- .nv.info                  --------------------------
	.section	.nv.info,"",@"SHT_CUDA_INFO"
	.align	4


	//----- nvinfo : EIATTR_REGCOUNT
	.align		4
        /*0000*/ 	.byte	0x04, 0x2f
        /*0002*/ 	.short	(.L_1 - .L_0)
	.align		4
.L_0:
        /*0004*/ 	.word	index@(_Z7computePKfPfiiff)
        /*0008*/ 	.word	0x0000001c


	//----- nvinfo : EIATTR_FRAME_SIZE
	.align		4
.L_1:
        /*000c*/ 	.byte	0x04, 0x11
        /*000e*/ 	.short	(.L_3 - .L_2)
	.align		4
.L_2:
        /*0010*/ 	.word	index@($__internal_0_$__cuda_sm20_div_rn_f64_full)
        /*0014*/ 	.word	0x00000000


	//----- nvinfo : EIATTR_FRAME_SIZE
	.align		4
.L_3:
        /*0018*/ 	.byte	0x04, 0x11
        /*001a*/ 	.short	(.L_5 - .L_4)
	.align		4
.L_4:
        /*001c*/ 	.word	index@(_Z7computePKfPfiiff)
        /*0020*/ 	.word	0x00000000


	//----- nvinfo : EIATTR_MIN_STACK_SIZE
	.align		4
.L_5:
        /*0024*/ 	.byte	0x04, 0x12
        /*0026*/ 	.short	(.L_7 - .L_6)
	.align		4
.L_6:
        /*0028*/ 	.word	index@(_Z7computePKfPfiiff)
        /*002c*/ 	.word	0x00000000
.L_7:


//--------------------- .nv.compat                --------------------------
	.section	.nv.compat,"",@"SHT_CUDA_COMPAT_INFO"
	.align	4
        /*0000*/ 	.byte	0x02, 0x09, 0x00, 0x00, 0x02, 0x02, 0x01, 0x00, 0x02, 0x05, 0x05, 0x00, 0x03, 0x07, 0x01, 0x01
        /*0010*/ 	.byte	0x02, 0x03, 0x00, 0x00, 0x02, 0x06, 0x01, 0x00, 0x04, 0x0b, 0x08, 0x00, 0x01, 0x00, 0x00, 0x00
        /*0020*/ 	.byte	0x00, 0x00, 0x00, 0x00


//--------------------- .nv.info._Z7computePKfPfiiff --------------------------
	.section	.nv.info._Z7computePKfPfiiff,"",@"SHT_CUDA_INFO"
	.sectionflags	@""
	.align	4


	//----- nvinfo : EIATTR_CUDA_API_VERSION
	.align		4
        /*0000*/ 	.byte	0x04, 0x37
        /*0002*/ 	.short	(.L_9 - .L_8)
.L_8:
        /*0004*/ 	.word	0x00000082


	//----- nvinfo : EIATTR_KPARAM_INFO
	.align		4
.L_9:
        /*0008*/ 	.byte	0x04, 0x17
        /*000a*/ 	.short	(.L_11 - .L_10)
.L_10:
        /*000c*/ 	.word	0x00000000
        /*0010*/ 	.short	0x0005
        /*0012*/ 	.short	0x001c
        /*0014*/ 	.byte	0x00, 0xf0, 0x11, 0x00


	//----- nvinfo : EIATTR_KPARAM_INFO
	.align		4
.L_11:
        /*0018*/ 	.byte	0x04, 0x17
        /*001a*/ 	.short	(.L_13 - .L_12)
.L_12:
        /*001c*/ 	.word	0x00000000
        /*0020*/ 	.short	0x0004
        /*0022*/ 	.short	0x0018
        /*0024*/ 	.byte	0x00, 0xf0, 0x11, 0x00


	//----- nvinfo : EIATTR_KPARAM_INFO
	.align		4
.L_13:
        /*0028*/ 	.byte	0x04, 0x17
        /*002a*/ 	.short	(.L_15 - .L_14)
.L_14:
        /*002c*/ 	.word	0x00000000
        /*0030*/ 	.short	0x0003
        /*0032*/ 	.short	0x0014
        /*0034*/ 	.byte	0x00, 0xf0, 0x11, 0x00


	//----- nvinfo : EIATTR_KPARAM_INFO
	.align		4
.L_15:
        /*0038*/ 	.byte	0x04, 0x17
        /*003a*/ 	.short	(.L_17 - .L_16)
.L_16:
        /*003c*/ 	.word	0x00000000
        /*0040*/ 	.short	0x0002
        /*0042*/ 	.short	0x0010
        /*0044*/ 	.byte	0x00, 0xf0, 0x11, 0x00


	//----- nvinfo : EIATTR_KPARAM_INFO
	.align		4
.L_17:
        /*0048*/ 	.byte	0x04, 0x17
        /*004a*/ 	.short	(.L_19 - .L_18)
.L_18:
        /*004c*/ 	.word	0x00000000
        /*0050*/ 	.short	0x0001
        /*0052*/ 	.short	0x0008
        /*0054*/ 	.byte	0x00, 0xf5, 0x21, 0x00


	//----- nvinfo : EIATTR_KPARAM_INFO
	.align		4
.L_19:
        /*0058*/ 	.byte	0x04, 0x17
        /*005a*/ 	.short	(.L_21 - .L_20)
.L_20:
        /*005c*/ 	.word	0x00000000
        /*0060*/ 	.short	0x0000
        /*0062*/ 	.short	0x0000
        /*0064*/ 	.byte	0x00, 0xf5, 0x21, 0x00


	//----- nvinfo : EIATTR_SPARSE_MMA_MASK
	.align		4
.L_21:
        /*0068*/ 	.byte	0x03, 0x50
        /*006a*/ 	.short	0x0000


	//----- nvinfo : EIATTR_MAXREG_COUNT
	.align		4
        /*006c*/ 	.byte	0x03, 0x1b
        /*006e*/ 	.short	0x00ff


	//----- nvinfo : EIATTR_NUM_BARRIERS
	.align		4
        /*0070*/ 	.byte	0x02, 0x4c
        /*0072*/ 	.byte	0x01
	.zero		1


	//----- nvinfo : EIATTR_MERCURY_ISA_VERSION
	.align		4
        /*0074*/ 	.byte	0x03, 0x5f
        /*0076*/ 	.short	0x0101


	//----- nvinfo : EIATTR_VRC_CTA_INIT_COUNT
	.align		4
        /*0078*/ 	.byte	0x02, 0x4a
	.zero		1
	.zero		1


	//----- nvinfo : EIATTR_EXIT_INSTR_OFFSETS
	.align		4
        /*007c*/ 	.byte	0x04, 0x1c
        /*007e*/ 	.short	(.L_23 - .L_22)


	//   ....[0]....
.L_22:
        /*0080*/ 	.word	0x00000480


	//   ....[1]....
        /*0084*/ 	.word	0x00000710


	//----- nvinfo : EIATTR_CRS_STACK_SIZE
	.align		4
.L_23:
        /*0088*/ 	.byte	0x04, 0x1e
        /*008a*/ 	.short	(.L_25 - .L_24)
.L_24:
        /*008c*/ 	.word	0x00000000


	//----- nvinfo : EIATTR_CBANK_PARAM_SIZE
	.align		4
.L_25:
        /*0090*/ 	.byte	0x03, 0x19
        /*0092*/ 	.short	0x0020


	//----- nvinfo : EIATTR_PARAM_CBANK
	.align		4
        /*0094*/ 	.byte	0x04, 0x0a
        /*0096*/ 	.short	(.L_27 - .L_26)
	.align		4
.L_26:
        /*0098*/ 	.word	index@(.nv.constant0._Z7computePKfPfiiff)
        /*009c*/ 	.short	0x0380
        /*009e*/ 	.short	0x0020


	//----- nvinfo : EIATTR_SW_WAR
	.align		4
.L_27:
        /*00a0*/ 	.byte	0x04, 0x36
        /*00a2*/ 	.short	(.L_29 - .L_28)
.L_28:
        /*00a4*/ 	.word	0x00000008
.L_29:


//--------------------- .nv.callgraph             --------------------------
	.section	.nv.callgraph,"",@"SHT_CUDA_CALLGRAPH"
	.align	4
	.sectionentsize	8
	.align		4
        /*0000*/ 	.word	0x00000000
	.align		4
        /*0004*/ 	.word	0xffffffff
	.align		4
        /*0008*/ 	.word	0x00000000
	.align		4
        /*000c*/ 	.word	0xfffffffe
	.align		4
        /*0010*/ 	.word	0x00000000
	.align		4
        /*0014*/ 	.word	0xfffffffd
	.align		4
        /*0018*/ 	.word	0x00000000
	.align		4
        /*001c*/ 	.word	0xfffffffc


//--------------------- .text._Z7computePKfPfiiff --------------------------
	.section	.text._Z7computePKfPfiiff,"ax",@progbits
	.align	128
        .global         _Z7computePKfPfiiff
        .type           _Z7computePKfPfiiff,@function
        .size           _Z7computePKfPfiiff,(.L_x_8 - _Z7computePKfPfiiff)
        .other          _Z7computePKfPfiiff,@"STO_CUDA_ENTRY STV_DEFAULT"
_Z7computePKfPfiiff:
.text._Z7computePKfPfiiff:
[----:B------:R-:W-:Y:S01]  /*0000*/  LDC R1, c[0x0][0x37c] ;  /* 0x0000df00ff017b82 */ /* 0x000fe20000000800 */
[----:B------:R-:W0:Y:S01]  /*0010*/  S2R R8, SR_TID.Y ;  /* 0x0000000000087919 */ /* 0x000e220000002200 */
[----:B------:R-:W1:Y:S06]  /*0020*/  LDCU UR7, c[0x0][0x360] ;  /* 0x00006c00ff0777ac */ /* 0x000e6c0008000800 */
[----:B------:R-:W2:Y:S01]  /*0030*/  S2UR UR4, SR_CTAID.Y ;  /* 0x00000000000479c3 */ /* 0x000ea20000002600 */
[----:B------:R-:W1:Y:S01]  /*0040*/  S2R R6, SR_CTAID.X ;  /* 0x0000000000067919 */ /* 0x000e620000002500 */
[----:B------:R-:W3:Y:S01]  /*0050*/  LDCU UR5, c[0x0][0x394] ;  /* 0x00007280ff0577ac */ /* 0x000ee20008000800 */
[----:B------:R-:W4:Y:S01]  /*0060*/  S2R R11, SR_TID.X ;  /* 0x00000000000b7919 */ /* 0x000f220000002100 */
[----:B------:R-:W5:Y:S04]  /*0070*/  LDCU.64 UR8, c[0x0][0x358] ;  /* 0x00006b00ff0877ac */ /* 0x000f680008000a00 */
[----:B------:R-:W2:Y:S08]  /*0080*/  LDC R9, c[0x0][0x364] ;  /* 0x0000d900ff097b82 */ /* 0x000eb00000000800 */
[----:B------:R-:W5:Y:S01]  /*0090*/  LDC.64 R2, c[0x0][0x380] ;  /* 0x0000e000ff027b82 */ /* 0x000f620000000a00 */
[----:B---3--:R-:W-:Y:S01]  /*00a0*/  UIADD3 UR6, UPT, UPT, UR5, -0x1, URZ ;  /* 0xffffffff05067890 */ /* 0x008fe2000fffe0ff */
[----:B--2---:R-:W-:Y:S01]  /*00b0*/  IMAD R12, R9, UR4, RZ ;  /* 0x00000004090c7c24 */ /* 0x004fe2000f8e02ff */
[----:B------:R-:W2:Y:S01]  /*00c0*/  LDCU UR4, c[0x0][0x390] ;  /* 0x00007200ff0477ac */ /* 0x000ea20008000800 */
[----:B-1----:R-:W-:-:S02]  /*00d0*/  IMAD R6, R6, UR7, RZ ;  /* 0x0000000706067c24 */ /* 0x002fc4000f8e02ff */
[----:B0-----:R-:W-:Y:S02]  /*00e0*/  IMAD.IADD R10, R12, 0x1, R8 ;  /* 0x000000010c0a7824 */ /* 0x001fe400078e0208 */
[----:B----4-:R-:W-:Y:S02]  /*00f0*/  IMAD.IADD R18, R6, 0x1, R11 ;  /* 0x0000000106127824 */ /* 0x010fe400078e020b */
[C---:B------:R-:W-:Y:S01]  /*0100*/  VIADD R0, R11.reuse, 0x1 ;  /* 0x000000010b007836 */ /* 0x040fe20000000000 */
[----:B------:R-:W-:Y:S01]  /*0110*/  ISETP.NE.AND P2, PT, R10, RZ, PT ;  /* 0x000000ff0a00720c */ /* 0x000fe20003f45270 */
[C---:B------:R-:W-:Y:S01]  /*0120*/  IMAD R13, R18.reuse, UR5, RZ ;  /* 0x00000005120d7c24 */ /* 0x040fe2000f8e02ff */
[----:B------:R-:W-:Y:S02]  /*0130*/  ISETP.NE.AND P0, PT, R18, RZ, PT ;  /* 0x000000ff1200720c */ /* 0x000fe40003f05270 */
[----:B------:R-:W-:Y:S02]  /*0140*/  ISETP.NE.OR P2, PT, R8, RZ, !P2 ;  /* 0x000000ff0800720c */ /* 0x000fe40005745670 */
[----:B------:R-:W-:-:S02]  /*0150*/  ISETP.NE.OR P0, PT, R11, RZ, !P0 ;  /* 0x000000ff0b00720c */ /* 0x000fc40004705670 */
[----:B------:R-:W-:Y:S01]  /*0160*/  ISETP.NE.AND P1, PT, R10, UR6, PT ;  /* 0x000000060a007c0c */ /* 0x000fe2000bf25270 */
[----:B--2---:R-:W-:-:S06]  /*0170*/  UIADD3 UR4, UPT, UPT, UR4, -0x1, URZ ;  /* 0xffffffff04047890 */ /* 0x004fcc000fffe0ff */
[----:B------:R-:W-:Y:S02]  /*0180*/  ISETP.NE.AND P3, PT, R18, UR4, PT ;  /* 0x0000000412007c0c */ /* 0x000fe4000bf65270 */
[----:B------:R-:W0:Y:S01]  /*0190*/  @!P2 LDC.64 R4, c[0x0][0x380] ;  /* 0x0000e000ff04ab82 */ /* 0x000e220000000a00 */
[----:B------:R-:W-:Y:S01]  /*01a0*/  @!P2 IADD3 R16, P4, PT, R12, R13, RZ ;  /* 0x0000000d0c10a210 */ /* 0x000fe20007f9e0ff */
[----:B------:R-:W-:Y:S01]  /*01b0*/  @!P0 VIADD R15, R6, 0xffffffff ;  /* 0xffffffff060f8836 */ /* 0x000fe20000000000 */
[----:B------:R-:W-:Y:S01]  /*01c0*/  ISETP.NE.OR P3, PT, R0, UR7, !P3 ;  /* 0x0000000700007c0c */ /* 0x000fe2000df65670 */
[----:B------:R-:W-:Y:S01]  /*01d0*/  VIADD R0, R8, 0x1 ;  /* 0x0000000108007836 */ /* 0x000fe20000000000 */
[----:B------:R-:W-:Y:S01]  /*01e0*/  @!P2 LEA.HI.X.SX32 R20, R13, RZ, 0x1, P4 ;  /* 0x000000ff0d14a211 */ /* 0x000fe200020f0eff */
[----:B------:R-:W-:-:S03]  /*01f0*/  @!P0 IMAD R15, R15, UR5, R10 ;  /* 0x000000050f0f8c24 */ /* 0x000fc6000f8e020a */
[----:B------:R-:W-:Y:S01]  /*0200*/  ISETP.NE.OR P1, PT, R0, R9, !P1 ;  /* 0x000000090000720c */ /* 0x000fe20004f25670 */
[----:B------:R-:W-:Y:S02]  /*0210*/  IMAD.IADD R0, R10, 0x1, R13 ;  /* 0x000000010a007824 */ /* 0x000fe400078e020d */
[----:B-----5:R-:W-:-:S04]  /*0220*/  @!P0 IMAD.WIDE R14, R15, 0x4, R2 ;  /* 0x000000040f0e8825 */ /* 0x020fc800078e0202 */
[----:B------:R-:W-:Y:S02]  /*0230*/  @!P3 VIADD R17, R6, UR7 ;  /* 0x000000070611bc36 */ /* 0x000fe40008000000 */
[----:B------:R-:W-:Y:S01]  /*0240*/  IMAD.WIDE R6, R0, 0x4, R2 ;  /* 0x0000000400067825 */ /* 0x000fe200078e0202 */
[----:B------:R-:W2:Y:S03]  /*0250*/  @!P0 LDG.E R14, desc[UR8][R14.64] ;  /* 0x000000080e0e8981 */ /* 0x000ea6000c1e1900 */
[----:B------:R-:W-:Y:S01]  /*0260*/  @!P3 IMAD R17, R17, UR5, R10 ;  /* 0x000000051111bc24 */ /* 0x000fe2000f8e020a */
[----:B------:R-:W-:Y:S01]  /*0270*/  @!P1 IADD3 R19, PT, PT, R13, R12, R9 ;  /* 0x0000000c0d139210 */ /* 0x000fe20007ffe009 */
[----:B------:R1:W3:Y:S01]  /*0280*/  LDG.E R6, desc[UR8][R6.64] ;  /* 0x0000000806067981 */ /* 0x0002e2000c1e1900 */
[----:B0-----:R-:W-:Y:S01]  /*0290*/  @!P2 LEA R4, P4, R16, R4, 0x2 ;  /* 0x000000041004a211 */ /* 0x001fe200078810ff */
[----:B------:R-:W-:-:S03]  /*02a0*/  @!P3 IMAD.WIDE R12, R17, 0x4, R2 ;  /* 0x00000004110cb825 */ /* 0x000fc600078e0202 */
[----:B------:R-:W-:Y:S01]  /*02b0*/  @!P2 LEA.HI.X R5, R16, R5, R20, 0x2, P4 ;  /* 0x000000051005a211 */ /* 0x000fe200020f1414 */
[----:B------:R-:W-:Y:S02]  /*02c0*/  @!P1 IMAD.WIDE R2, R19, 0x4, R2 ;  /* 0x0000000413029825 */ /* 0x000fe400078e0202 */
[----:B------:R-:W4:Y:S04]  /*02d0*/  @!P3 LDG.E R13, desc[UR8][R12.64] ;  /* 0x000000080c0db981 */ /* 0x000f28000c1e1900 */
[----:B------:R0:W5:Y:S04]  /*02e0*/  @!P2 LDG.E R5, desc[UR8][R4.64+-0x4] ;  /* 0xfffffc080405a981 */ /* 0x000168000c1e1900 */
[----:B------:R0:W5:Y:S01]  /*02f0*/  @!P1 LDG.E R17, desc[UR8][R2.64] ;  /* 0x0000000802119981 */ /* 0x000162000c1e1900 */
[----:B------:R-:W0:Y:S01]  /*0300*/  S2UR UR5, SR_CgaCtaId ;  /* 0x00000000000579c3 */ /* 0x000e220000008800 */
[----:B------:R-:W-:Y:S01]  /*0310*/  ISETP.GE.AND P4, PT, R18, UR4, PT ;  /* 0x0000000412007c0c */ /* 0x000fe2000bf86270 */
[----:B------:R-:W-:Y:S01]  /*0320*/  VIADD R16, R9, 0x2 ;  /* 0x0000000209107836 */ /* 0x000fe20000000000 */
[----:B------:R-:W-:-:S02]  /*0330*/  UMOV UR4, 0x400 ;  /* 0x0000040000047882 */ /* 0x000fc40000000000 */
[----:B------:R-:W-:Y:S01]  /*0340*/  ISETP.LT.OR P4, PT, R18, 0x1, P4 ;  /* 0x000000011200780c */ /* 0x000fe20002781670 */
[C-C-:B-1----:R-:W-:Y:S02]  /*0350*/  IMAD R7, R16.reuse, R11, R16.reuse ;  /* 0x0000000b10077224 */ /* 0x142fe400078e0210 */
[----:B------:R-:W-:Y:S01]  /*0360*/  @!P3 IMAD R15, R16, UR7, R16 ;  /* 0x00000007100fbc24 */ /* 0x000fe2000f8e0210 */
[C---:B------:R-:W-:Y:S01]  /*0370*/  ISETP.EQ.OR P4, PT, R10.reuse, RZ, P4 ;  /* 0x000000ff0a00720c */ /* 0x040fe20002782670 */
[--C-:B0-----:R-:W-:Y:S02]  /*0380*/  IMAD.IADD R4, R7, 0x1, R8.reuse ;  /* 0x0000000107047824 */ /* 0x101fe400078e0208 */
[----:B------:R-:W-:Y:S01]  /*0390*/  @!P3 IMAD.IADD R15, R15, 0x1, R8 ;  /* 0x000000010f0fb824 */ /* 0x000fe200078e0208 */
[----:B------:R-:W-:Y:S01]  /*03a0*/  ISETP.GE.OR P4, PT, R10, UR6, P4 ;  /* 0x000000060a007c0c */ /* 0x000fe2000a786670 */
[----:B------:R-:W-:Y:S01]  /*03b0*/  @!P1 IMAD.IADD R10, R7, 0x1, R9 ;  /* 0x00000001070a9824 */ /* 0x000fe200078e0209 */
[----:B------:R-:W-:-:S06]  /*03c0*/  ULEA UR4, UR5, UR4, 0x18 ;  /* 0x0000000405047291 */ /* 0x000fcc000f8ec0ff */
[----:B------:R-:W-:Y:S02]  /*03d0*/  LEA R12, R4, UR4, 0x2 ;  /* 0x00000004040c7c11 */ /* 0x000fe4000f8e10ff */
[----:B------:R-:W-:Y:S02]  /*03e0*/  @!P0 LEA R3, R8, UR4, 0x2 ;  /* 0x0000000408038c11 */ /* 0x000fe4000f8e10ff */
[----:B------:R-:W-:Y:S02]  /*03f0*/  @!P3 LEA R2, R15, UR4, 0x2 ;  /* 0x000000040f02bc11 */ /* 0x000fe4000f8e10ff */
[----:B------:R-:W-:Y:S02]  /*0400*/  @!P2 LEA R4, R7, UR4, 0x2 ;  /* 0x000000040704ac11 */ /* 0x000fe4000f8e10ff */
[----:B------:R-:W-:Y:S01]  /*0410*/  @!P1 LEA R10, R10, UR4, 0x2 ;  /* 0x000000040a0a9c11 */ /* 0x000fe2000f8e10ff */
[----:B---3--:R0:W-:Y:S04]  /*0420*/  STS [R12+0x4], R6 ;  /* 0x000004060c007388 */ /* 0x0081e80000000800 */
[----:B--2---:R0:W-:Y:S04]  /*0430*/  @!P0 STS [R3+0x4], R14 ;  /* 0x0000040e03008388 */ /* 0x0041e80000000800 */
[----:B----4-:R0:W-:Y:S04]  /*0440*/  @!P3 STS [R2+0x4], R13 ;  /* 0x0000040d0200b388 */ /* 0x0101e80000000800 */
[----:B-----5:R0:W-:Y:S04]  /*0450*/  @!P2 STS [R4], R5 ;  /* 0x000000050400a388 */ /* 0x0201e80000000800 */
[----:B------:R0:W-:Y:S01]  /*0460*/  @!P1 STS [R10+0x4], R17 ;  /* 0x000004110a009388 */ /* 0x0001e20000000800 */
[----:B------:R-:W-:Y:S06]  /*0470*/  BAR.SYNC.DEFER_BLOCKING 0x0 ;  /* 0x0000000000007b1d */ /* 0x000fec0000010000 */
[----:B------:R-:W-:Y:S05]  /*0480*/  @P4 EXIT ;  /* 0x000000000000494d */ /* 0x000fea0003800000 */
[----:B------:R-:W1:Y:S01]  /*0490*/  LDCU.64 UR6, c[0x0][0x398] ;  /* 0x00007300ff0677ac */ /* 0x000e620008000a00 */
[----:B------:R-:W-:Y:S01]  /*04a0*/  IMAD R8, R16, R11, R8 ;  /* 0x0000000b10087224 */ /* 0x000fe200078e0208 */
[----:B0-----:R-:W-:Y:S01]  /*04b0*/  LDS R13, [R12+0x8] ;  /* 0x000008000c0d7984 */ /* 0x001fe20000000800 */
[----:B------:R-:W-:Y:S01]  /*04c0*/  IMAD R15, R9, 0x4, R12 ;  /* 0x00000004090f7824 */ /* 0x000fe200078e020c */
[----:B------:R-:W-:Y:S01]  /*04d0*/  BSSY.RECONVERGENT B0, `(.L_x_0) ;  /* 0x000001e000007945 */ /* 0x000fe20003800200 */
[----:B------:R-:W-:Y:S01]  /*04e0*/  IMAD.MOV.U32 R2, RZ, RZ, 0x1 ;  /* 0x00000001ff027424 */ /* 0x000fe200078e00ff */
[----:B------:R-:W-:Y:S01]  /*04f0*/  LEA R8, R8, UR4, 0x2 ;  /* 0x0000000408087c11 */ /* 0x000fe2000f8e10ff */
[----:B------:R-:W-:Y:S04]  /*0500*/  LDS R9, [R12] ;  /* 0x000000000c097984 */ /* 0x000fe80000000800 */
[----:B------:R-:W-:Y:S04]  /*0510*/  LDS R7, [R15+0xc] ;  /* 0x00000c000f077984 */ /* 0x000fe80000000800 */
[----:B------:R-:W0:Y:S01]  /*0520*/  LDS R8, [R8+0x4] ;  /* 0x0000040008087984 */ /* 0x000e220000000800 */
[----:B-1----:R-:W1:Y:S03]  /*0530*/  F2F.F64.F32 R10, UR7 ;  /* 0x00000007000a7d10 */ /* 0x002e660008201800 */
[----:B------:R-:W2:Y:S05]  /*0540*/  LDS R14, [R12+0x4] ;  /* 0x000004000c0e7984 */ /* 0x000eaa0000000800 */
[----:B-1----:R-:W1:Y:S02]  /*0550*/  MUFU.RCP64H R3, R11 ;  /* 0x0000000b00037308 */ /* 0x002e640000001800 */
[----:B-1----:R-:W-:Y:S01]  /*0560*/  DFMA R4, -R10, R2, 1 ;  /* 0x3ff000000a04742b */ /* 0x002fe20000000102 */
[----:B0-----:R-:W-:-:S07]  /*0570*/  FADD R16, R8, R7 ;  /* 0x0000000708107221 */ /* 0x001fce0000000000 */
[----:B------:R-:W-:Y:S01]  /*0580*/  DFMA R6, R4, R4, R4 ;  /* 0x000000040406722b */ /* 0x000fe20000000004 */
[----:B------:R-:W-:Y:S01]  /*0590*/  FADD R16, R9, R16 ;  /* 0x0000001009107221 */ /* 0x000fe20000000000 */
[----:B--2---:R-:W-:Y:S03]  /*05a0*/  F2F.F64.F32 R4, R14 ;  /* 0x0000000e00047310 */ /* 0x004fe60000201800 */
[----:B------:R-:W-:-:S03]  /*05b0*/  FADD R16, R13, R16 ;  /* 0x000000100d107221 */ /* 0x000fc60000000000 */
[----:B------:R-:W-:Y:S02]  /*05c0*/  DFMA R6, R2, R6, R2 ;  /* 0x000000060206722b */ /* 0x000fe40000000002 */
[----:B------:R-:W0:Y:S06]  /*05d0*/  F2F.F64.F32 R8, R16 ;  /* 0x0000001000087310 */ /* 0x000e2c0000201800 */
[----:B------:R-:W-:-:S08]  /*05e0*/  DFMA R2, -R10, R6, 1 ;  /* 0x3ff000000a02742b */ /* 0x000fd00000000106 */
[----:B------:R-:W-:Y:S02]  /*05f0*/  DFMA R2, R6, R2, R6 ;  /* 0x000000020602722b */ /* 0x000fe40000000006 */
[----:B0-----:R-:W-:-:S08]  /*0600*/  DFMA R8, R4, -4, R8 ;  /* 0xc01000000408782b */ /* 0x001fd00000000008 */
[----:B------:R-:W-:Y:S02]  /*0610*/  DMUL R6, R8, R2 ;  /* 0x0000000208067228 */ /* 0x000fe40000000000 */
[----:B------:R-:W-:-:S06]  /*0620*/  FSETP.GEU.AND P1, PT, |R9|, 6.5827683646048100446e-37, PT ;  /* 0x036000000900780b */ /* 0x000fcc0003f2e200 */
[----:B------:R-:W-:-:S08]  /*0630*/  DFMA R12, -R10, R6, R8 ;  /* 0x000000060a0c722b */ /* 0x000fd00000000108 */
[----:B------:R-:W-:Y:S01]  /*0640*/  DFMA R2, R2, R12, R6 ;  /* 0x0000000c0202722b */ /* 0x000fe20000000006 */
[----:B------:R-:W0:Y:S09]  /*0650*/  F2F.F64.F32 R6, UR6 ;  /* 0x0000000600067d10 */ /* 0x000e320008201800 */
[----:B------:R-:W-:-:S05]  /*0660*/  FFMA R12, RZ, R11, R3 ;  /* 0x0000000bff0c7223 */ /* 0x000fca0000000003 */
[----:B------:R-:W-:-:S13]  /*0670*/  FSETP.GT.AND P0, PT, |R12|, 1.469367938527859385e-39, PT ;  /* 0x001000000c00780b */ /* 0x000fda0003f04200 */
[----:B0-----:R-:W-:Y:S05]  /*0680*/  @P0 BRA P1, `(.L_x_1) ;  /* 0x0000000000080947 */ /* 0x001fea0000800000 */
[----:B------:R-:W-:-:S07]  /*0690*/  MOV R14, 0x6b0 ;  /* 0x000006b0000e7802 */ /* 0x000fce0000000f00 */
[----:B------:R-:W-:Y:S05]  /*06a0*/  CALL.REL.NOINC `($__internal_0_$__cuda_sm20_div_rn_f64_full) ;  /* 0x00000000001c7944 */ /* 0x000fea0003c00000 */
.L_x_1:
[----:B------:R-:W-:Y:S05]  /*06b0*/  BSYNC.RECONVERGENT B0 ;  /* 0x0000000000007941 */ /* 0x000fea0003800200 */
.L_x_0:
[----:B------:R-:W0:Y:S01]  /*06c0*/  LDC.64 R8, c[0x0][0x388] ;  /* 0x0000e200ff087b82 */ /* 0x000e220000000a00 */
[----:B------:R-:W-:-:S10]  /*06d0*/  DFMA R6, R6, R2, R4 ;  /* 0x000000020606722b */ /* 0x000fd40000000004 */
[----:B------:R-:W1:Y:S01]  /*06e0*/  F2F.F32.F64 R7, R6 ;  /* 0x0000000600077310 */ /* 0x000e620000301000 */
[----:B0-----:R-:W-:-:S05]  /*06f0*/  IMAD.WIDE R2, R0, 0x4, R8 ;  /* 0x0000000400027825 */ /* 0x001fca00078e0208 */
[----:B-1----:R-:W-:Y:S01]  /*0700*/  STG.E desc[UR8][R2.64], R7 ;  /* 0x0000000702007986 */ /* 0x002fe2000c101908 */
[----:B------:R-:W-:Y:S05]  /*0710*/  EXIT ;  /* 0x000000000000794d */ /* 0x000fea0003800000 */
        .weak           $__internal_0_$__cuda_sm20_div_rn_f64_full
        .type           $__internal_0_$__cuda_sm20_div_rn_f64_full,@function
        .size           $__internal_0_$__cuda_sm20_div_rn_f64_full,(.L_x_8 - $__internal_0_$__cuda_sm20_div_rn_f64_full)
$__internal_0_$__cuda_sm20_div_rn_f64_full:
[C---:B------:R-:W-:Y:S01]  /*0720*/  FSETP.GEU.AND P0, PT, |R11|.reuse, 1.469367938527859385e-39, PT ;  /* 0x001000000b00780b */ /* 0x040fe20003f0e200 */
[----:B------:R-:W-:Y:S01]  /*0730*/  IMAD.MOV.U32 R12, RZ, RZ, 0x1 ;  /* 0x00000001ff0c7424 */ /* 0x000fe200078e00ff */
[----:B------:R-:W-:Y:S01]  /*0740*/  LOP3.LUT R2, R11, 0x800fffff, RZ, 0xc0, !PT ;  /* 0x800fffff0b027812 */ /* 0x000fe200078ec0ff */
[----:B------:R-:W-:Y:S01]  /*0750*/  BSSY.RECONVERGENT B1, `(.L_x_2) ;  /* 0x0000055000017945 */ /* 0x000fe20003800200 */
[C---:B------:R-:W-:Y:S02]  /*0760*/  FSETP.GEU.AND P2, PT, |R9|.reuse, 1.469367938527859385e-39, PT ;  /* 0x001000000900780b */ /* 0x040fe40003f4e200 */
[----:B------:R-:W-:Y:S01]  /*0770*/  LOP3.LUT R3, R2, 0x3ff00000, RZ, 0xfc, !PT ;  /* 0x3ff0000002037812 */ /* 0x000fe200078efcff */
[----:B------:R-:W-:Y:S01]  /*0780*/  IMAD.MOV.U32 R2, RZ, RZ, R10 ;  /* 0x000000ffff027224 */ /* 0x000fe200078e000a */
[----:B------:R-:W-:Y:S02]  /*0790*/  LOP3.LUT R15, R9, 0x7ff00000, RZ, 0xc0, !PT ;  /* 0x7ff00000090f7812 */ /* 0x000fe400078ec0ff */
[----:B------:R-:W-:-:S03]  /*07a0*/  LOP3.LUT R22, R11, 0x7ff00000, RZ, 0xc0, !PT ;  /* 0x7ff000000b167812 */ /* 0x000fc600078ec0ff */
[----:B------:R-:W-:Y:S01]  /*07b0*/  @!P0 DMUL R2, R10, 8.98846567431157953865e+307 ;  /* 0x7fe000000a028828 */ /* 0x000fe20000000000 */
[----:B------:R-:W-:-:S03]  /*07c0*/  ISETP.GE.U32.AND P1, PT, R15, R22, PT ;  /* 0x000000160f00720c */ /* 0x000fc60003f26070 */
[----:B------:R-:W-:Y:S01]  /*07d0*/  @!P2 LOP3.LUT R20, R11, 0x7ff00000, RZ, 0xc0, !PT ;  /* 0x7ff000000b14a812 */ /* 0x000fe200078ec0ff */
[----:B------:R-:W-:Y:S01]  /*07e0*/  @!P2 IMAD.MOV.U32 R24, RZ, RZ, RZ ;  /* 0x000000ffff18a224 */ /* 0x000fe200078e00ff */
[----:B------:R-:W0:Y:S02]  /*07f0*/  MUFU.RCP64H R13, R3 ;  /* 0x00000003000d7308 */ /* 0x000e240000001800 */
[----:B------:R-:W-:Y:S01]  /*0800*/  @!P2 ISETP.GE.U32.AND P3, PT, R15, R20, PT ;  /* 0x000000140f00a20c */ /* 0x000fe20003f66070 */
[----:B0-----:R-:W-:-:S08]  /*0810*/  DFMA R16, R12, -R2, 1 ;  /* 0x3ff000000c10742b */ /* 0x001fd00000000802 */
[----:B------:R-:W-:Y:S01]  /*0820*/  DFMA R18, R16, R16, R16 ;  /* 0x000000101012722b */ /* 0x000fe20000000010 */
[----:B------:R-:W-:-:S05]  /*0830*/  IMAD.MOV.U32 R16, RZ, RZ, 0x1ca00000 ;  /* 0x1ca00000ff107424 */ /* 0x000fca00078e00ff */
[C---:B------:R-:W-:Y:S02]  /*0840*/  @!P2 SEL R17, R16.reuse, 0x63400000, !P3 ;  /* 0x634000001011a807 */ /* 0x040fe40005800000 */
[----:B------:R-:W-:Y:S01]  /*0850*/  DFMA R18, R12, R18, R12 ;  /* 0x000000120c12722b */ /* 0x000fe2000000000c */
[----:B------:R-:W-:Y:S01]  /*0860*/  SEL R13, R16, 0x63400000, !P1 ;  /* 0x63400000100d7807 */ /* 0x000fe20004800000 */
[----:B------:R-:W-:Y:S01]  /*0870*/  IMAD.MOV.U32 R12, RZ, RZ, R8 ;  /* 0x000000ffff0c7224 */ /* 0x000fe200078e0008 */
[--C-:B------:R-:W-:Y:S02]  /*0880*/  @!P2 LOP3.LUT R17, R17, 0x80000000, R9.reuse, 0xf8, !PT ;  /* 0x800000001111a812 */ /* 0x100fe400078ef809 */
[----:B------:R-:W-:Y:S02]  /*0890*/  LOP3.LUT R13, R13, 0x800fffff, R9, 0xf8, !PT ;  /* 0x800fffff0d0d7812 */ /* 0x000fe400078ef809 */
[----:B------:R-:W-:Y:S01]  /*08a0*/  @!P2 LOP3.LUT R25, R17, 0x100000, RZ, 0xfc, !PT ;  /* 0x001000001119a812 */ /* 0x000fe200078efcff */
[----:B------:R-:W-:-:S05]  /*08b0*/  DFMA R20, R18, -R2, 1 ;  /* 0x3ff000001214742b */ /* 0x000fca0000000802 */
[----:B------:R-:W-:Y:S01]  /*08c0*/  @!P2 DFMA R12, R12, 2, -R24 ;  /* 0x400000000c0ca82b */ /* 0x000fe20000000818 */
[----:B------:R-:W-:Y:S02]  /*08d0*/  IMAD.MOV.U32 R24, RZ, RZ, R15 ;  /* 0x000000ffff187224 */ /* 0x000fe400078e000f */
[----:B------:R-:W-:Y:S01]  /*08e0*/  DFMA R18, R18, R20, R18 ;  /* 0x000000141212722b */ /* 0x000fe20000000012 */
[----:B------:R-:W-:Y:S01]  /*08f0*/  IMAD.MOV.U32 R25, RZ, RZ, R22 ;  /* 0x000000ffff197224 */ /* 0x000fe200078e0016 */
[----:B------:R-:W-:-:S05]  /*0900*/  @!P0 LOP3.LUT R25, R3, 0x7ff00000, RZ, 0xc0, !PT ;  /* 0x7ff0000003198812 */ /* 0x000fca00078ec0ff */
[----:B------:R-:W-:Y:S01]  /*0910*/  @!P2 LOP3.LUT R24, R13, 0x7ff00000, RZ, 0xc0, !PT ;  /* 0x7ff000000d18a812 */ /* 0x000fe200078ec0ff */
[----:B------:R-:W-:-:S04]  /*0920*/  DMUL R20, R18, R12 ;  /* 0x0000000c12147228 */ /* 0x000fc80000000000 */
[----:B------:R-:W-:-:S04]  /*0930*/  VIADD R17, R24, 0xffffffff ;  /* 0xffffffff18117836 */ /* 0x000fc80000000000 */
[----:B------:R-:W-:Y:S01]  /*0940*/  DFMA R22, R20, -R2, R12 ;  /* 0x800000021416722b */ /* 0x000fe2000000000c */
[----:B------:R-:W-:Y:S01]  /*0950*/  ISETP.GT.U32.AND P0, PT, R17, 0x7feffffe, PT ;  /* 0x7feffffe1100780c */ /* 0x000fe20003f04070 */
[----:B------:R-:W-:-:S05]  /*0960*/  VIADD R17, R25, 0xffffffff ;  /* 0xffffffff19117836 */ /* 0x000fca0000000000 */
[----:B------:R-:W-:Y:S01]  /*0970*/  ISETP.GT.U32.OR P0, PT, R17, 0x7feffffe, P0 ;  /* 0x7feffffe1100780c */ /* 0x000fe20000704470 */
[----:B------:R-:W-:-:S12]  /*0980*/  DFMA R18, R18, R22, R20 ;  /* 0x000000161212722b */ /* 0x000fd80000000014 */
[----:B------:R-:W-:Y:S05]  /*0990*/  @P0 BRA `(.L_x_3) ;  /* 0x00000000006c0947 */ /* 0x000fea0003800000 */
[----:B------:R-:W-:-:S04]  /*09a0*/  LOP3.LUT R20, R11, 0x7ff00000, RZ, 0xc0, !PT ;  /* 0x7ff000000b147812 */ /* 0x000fc800078ec0ff */
[CC--:B------:R-:W-:Y:S02]  /*09b0*/  VIADDMNMX R8, R15.reuse, -R20.reuse, 0xb9600000, !PT ;  /* 0xb96000000f087446 */ /* 0x0c0fe40007800914 */
[----:B------:R-:W-:Y:S01]  /*09c0*/  ISETP.GE.U32.AND P0, PT, R15, R20, PT ;  /* 0x000000140f00720c */ /* 0x000fe20003f06070 */
[----:B------:R-:W-:Y:S01]  /*09d0*/  IMAD.MOV.U32 R20, RZ, RZ, RZ ;  /* 0x000000ffff147224 */ /* 0x000fe200078e00ff */
[----:B------:R-:W-:Y:S02]  /*09e0*/  VIMNMX R8, PT, PT, R8, 0x46a00000, PT ;  /* 0x46a0000008087848 */ /* 0x000fe40003fe0100 */
[----:B------:R-:W-:-:S05]  /*09f0*/  SEL R9, R16, 0x63400000, !P0 ;  /* 0x6340000010097807 */ /* 0x000fca0004000000 */
[----:B------:R-:W-:-:S04]  /*0a00*/  IMAD.IADD R8, R8, 0x1, -R9 ;  /* 0x0000000108087824 */ /* 0x000fc800078e0a09 */
[----:B------:R-:W-:-:S06]  /*0a10*/  VIADD R21, R8, 0x7fe00000 ;  /* 0x7fe0000008157836 */ /* 0x000fcc0000000000 */
[----:B------:R-:W-:-:S10]  /*0a20*/  DMUL R16, R18, R20 ;  /* 0x0000001412107228 */ /* 0x000fd40000000000 */
[----:B------:R-:W-:-:S13]  /*0a30*/  FSETP.GTU.AND P0, PT, |R17|, 1.469367938527859385e-39, PT ;  /* 0x001000001100780b */ /* 0x000fda0003f0c200 */
[----:B------:R-:W-:Y:S05]  /*0a40*/  @P0 BRA `(.L_x_4) ;  /* 0x0000000000940947 */ /* 0x000fea0003800000 */
[----:B------:R-:W-:Y:S01]  /*0a50*/  DFMA R2, R18, -R2, R12 ;  /* 0x800000021202722b */ /* 0x000fe2000000000c */
[----:B------:R-:W-:-:S09]  /*0a60*/  IMAD.MOV.U32 R20, RZ, RZ, RZ ;  /* 0x000000ffff147224 */ /* 0x000fd200078e00ff */
[C---:B------:R-:W-:Y:S02]  /*0a70*/  FSETP.NEU.AND P0, PT, R3.reuse, RZ, PT ;  /* 0x000000ff0300720b */ /* 0x040fe40003f0d000 */
[----:B------:R-:W-:-:S04]  /*0a80*/  LOP3.LUT R11, R3, 0x80000000, R11, 0x48, !PT ;  /* 0x80000000030b7812 */ /* 0x000fc800078e480b */
[----:B------:R-:W-:-:S07]  /*0a90*/  LOP3.LUT R21, R11, R21, RZ, 0xfc, !PT ;  /* 0x000000150b157212 */ /* 0x000fce00078efcff */
[----:B------:R-:W-:Y:S05]  /*0aa0*/  @!P0 BRA `(.L_x_4) ;  /* 0x00000000007c8947 */ /* 0x000fea0003800000 */
[----:B------:R-:W-:Y:S02]  /*0ab0*/  IMAD.MOV R3, RZ, RZ, -R8 ;  /* 0x000000ffff037224 */ /* 0x000fe400078e0a08 */
[----:B------:R-:W-:-:S06]  /*0ac0*/  IMAD.MOV.U32 R2, RZ, RZ, RZ ;  /* 0x000000ffff027224 */ /* 0x000fcc00078e00ff */
[----:B------:R-:W-:Y:S02]  /*0ad0*/  DFMA R2, R16, -R2, R18 ;  /* 0x800000021002722b */ /* 0x000fe40000000012 */
[----:B------:R-:W-:-:S04]  /*0ae0*/  DMUL.RP R18, R18, R20 ;  /* 0x0000001412127228 */ /* 0x000fc80000008000 */
[----:B------:R-:W-:-:S04]  /*0af0*/  IADD3 R2, PT, PT, -R8, -0x43300000, RZ ;  /* 0xbcd0000008027810 */ /* 0x000fc80007ffe1ff */
[----:B------:R-:W-:Y:S02]  /*0b00*/  FSETP.NEU.AND P0, PT, |R3|, R2, PT ;  /* 0x000000020300720b */ /* 0x000fe40003f0d200 */
[----:B------:R-:W-:Y:S02]  /*0b10*/  LOP3.LUT R11, R19, R11, RZ, 0x3c, !PT ;  /* 0x0000000b130b7212 */ /* 0x000fe400078e3cff */
[----:B------:R-:W-:Y:S02]  /*0b20*/  FSEL R16, R18, R16, !P0 ;  /* 0x0000001012107208 */ /* 0x000fe40004000000 */
[----:B------:R-:W-:Y:S01]  /*0b30*/  FSEL R17, R11, R17, !P0 ;  /* 0x000000110b117208 */ /* 0x000fe20004000000 */
[----:B------:R-:W-:Y:S06]  /*0b40*/  BRA `(.L_x_4) ;  /* 0x0000000000547947 */ /* 0x000fec0003800000 */
.L_x_3:
[----:B------:R-:W-:-:S14]  /*0b50*/  DSETP.NAN.AND P0, PT, R8, R8, PT ;  /* 0x000000080800722a */ /* 0x000fdc0003f08000 */
[----:B------:R-:W-:Y:S05]  /*0b60*/  @P0 BRA `(.L_x_5) ;  /* 0x0000000000440947 */ /* 0x000fea0003800000 */
[----:B------:R-:W-:-:S14]  /*0b70*/  DSETP.NAN.AND P0, PT, R10, R10, PT ;  /* 0x0000000a0a00722a */ /* 0x000fdc0003f08000 */
[----:B------:R-:W-:Y:S05]  /*0b80*/  @P0 BRA `(.L_x_6) ;  /* 0x0000000000300947 */ /* 0x000fea0003800000 */
[----:B------:R-:W-:Y:S01]  /*0b90*/  ISETP.NE.AND P0, PT, R24, R25, PT ;  /* 0x000000191800720c */ /* 0x000fe20003f05270 */
[----:B------:R-:W-:Y:S02]  /*0ba0*/  IMAD.MOV.U32 R16, RZ, RZ, 0x0 ;  /* 0x00000000ff107424 */ /* 0x000fe400078e00ff */
[----:B------:R-:W-:-:S10]  /*0bb0*/  IMAD.MOV.U32 R17, RZ, RZ, -0x80000 ;  /* 0xfff80000ff117424 */ /* 0x000fd400078e00ff */
[----:B------:R-:W-:Y:S05]  /*0bc0*/  @!P0 BRA `(.L_x_4) ;  /* 0x0000000000348947 */ /* 0x000fea0003800000 */
[----:B------:R-:W-:Y:S02]  /*0bd0*/  ISETP.NE.AND P0, PT, R24, 0x7ff00000, PT ;  /* 0x7ff000001800780c */ /* 0x000fe40003f05270 */
[----:B------:R-:W-:Y:S02]  /*0be0*/  LOP3.LUT R17, R9, 0x80000000, R11, 0x48, !PT ;  /* 0x8000000009117812 */ /* 0x000fe400078e480b */
[----:B------:R-:W-:-:S13]  /*0bf0*/  ISETP.EQ.OR P0, PT, R25, RZ, !P0 ;  /* 0x000000ff1900720c */ /* 0x000fda0004702670 */
[----:B------:R-:W-:Y:S01]  /*0c00*/  @P0 LOP3.LUT R2, R17, 0x7ff00000, RZ, 0xfc, !PT ;  /* 0x7ff0000011020812 */ /* 0x000fe200078efcff */
[----:B------:R-:W-:Y:S02]  /*0c10*/  @!P0 IMAD.MOV.U32 R16, RZ, RZ, RZ ;  /* 0x000000ffff108224 */ /* 0x000fe400078e00ff */
[----:B------:R-:W-:Y:S02]  /*0c20*/  @P0 IMAD.MOV.U32 R16, RZ, RZ, RZ ;  /* 0x000000ffff100224 */ /* 0x000fe400078e00ff */
[----:B------:R-:W-:Y:S01]  /*0c30*/  @P0 IMAD.MOV.U32 R17, RZ, RZ, R2 ;  /* 0x000000ffff110224 */ /* 0x000fe200078e0002 */
[----:B------:R-:W-:Y:S06]  /*0c40*/  BRA `(.L_x_4) ;  /* 0x0000000000147947 */ /* 0x000fec0003800000 */
.L_x_6:
[----:B------:R-:W-:Y:S01]  /*0c50*/  LOP3.LUT R17, R11, 0x80000, RZ, 0xfc, !PT ;  /* 0x000800000b117812 */ /* 0x000fe200078efcff */
[----:B------:R-:W-:Y:S01]  /*0c60*/  IMAD.MOV.U32 R16, RZ, RZ, R10 ;  /* 0x000000ffff107224 */ /* 0x000fe200078e000a */
[----:B------:R-:W-:Y:S06]  /*0c70*/  BRA `(.L_x_4) ;  /* 0x0000000000087947 */ /* 0x000fec0003800000 */
.L_x_5:
[----:B------:R-:W-:Y:S01]  /*0c80*/  LOP3.LUT R17, R9, 0x80000, RZ, 0xfc, !PT ;  /* 0x0008000009117812 */ /* 0x000fe200078efcff */
[----:B------:R-:W-:-:S07]  /*0c90*/  IMAD.MOV.U32 R16, RZ, RZ, R8 ;  /* 0x000000ffff107224 */ /* 0x000fce00078e0008 */
.L_x_4:
[----:B------:R-:W-:Y:S05]  /*0ca0*/  BSYNC.RECONVERGENT B1 ;  /* 0x0000000000017941 */ /* 0x000fea0003800200 */
.L_x_2:
[----:B------:R-:W-:Y:S02]  /*0cb0*/  IMAD.MOV.U32 R15, RZ, RZ, 0x0 ;  /* 0x00000000ff0f7424 */ /* 0x000fe400078e00ff */
[----:B------:R-:W-:Y:S02]  /*0cc0*/  IMAD.MOV.U32 R2, RZ, RZ, R16 ;  /* 0x000000ffff027224 */ /* 0x000fe400078e0010 */
[----:B------:R-:W-:Y:S01]  /*0cd0*/  IMAD.MOV.U32 R3, RZ, RZ, R17 ;  /* 0x000000ffff037224 */ /* 0x000fe200078e0011 */
[----:B------:R-:W-:Y:S06]  /*0ce0*/  RET.REL.NODEC R14 `(_Z7computePKfPfiiff) ;  /* 0xfffffff00ec47950 */ /* 0x000fec0003c3ffff */
.L_x_7:
[----:B------:R-:W-:-:S00]  /*0cf0*/  BRA `(.L_x_7) ;  /* 0xfffffffc00fc7947 */ /* 0x000fc0000383ffff */
[----:B------:R-:W-:-:S00]  /*0d00*/  NOP ;  /* 0x0000000000007918 */ /* 0x000fc00000000000 */
[----:B------:R-:W-:-:S00]  /*0d10*/  NOP ;  /* 0x0000000000007918 */ /* 0x000fc00000000000 */
[----:B------:R-:W-:-:S00]  /*0d20*/  NOP ;  /* 0x0000000000007918 */ /* 0x000fc00000000000 */
[----:B------:R-:W-:-:S00]  /*0d30*/  NOP ;  /* 0x0000000000007918 */ /* 0x000fc00000000000 */
[----:B------:R-:W-:-:S00]  /*0d40*/  NOP ;  /* 0x0000000000007918 */ /* 0x000fc00000000000 */
[----:B------:R-:W-:-:S00]  /*0d50*/  NOP ;  /* 0x0000000000007918 */ /* 0x000fc00000000000 */
[----:B------:R-:W-:-:S00]  /*0d60*/  NOP ;  /* 0x0000000000007918 */ /* 0x000fc00000000000 */
[----:B------:R-:W-:-:S00]  /*0d70*/  NOP ;  /* 0x0000000000007918 */ /* 0x000fc00000000000 */
.L_x_8:


//--------------------- .nv.shared._Z7computePKfPfiiff --------------------------
	.section	.nv.shared._Z7computePKfPfiiff,"aw",@nobits
	.sectionflags	@""
	.align	16
	.zero		1024


//--------------------- .nv.shared.reserved.0     --------------------------
	.section	.nv.shared.reserved.0,"aw",@nobits
	.weak		__nv_reservedSMEM_offset_0_alias
	.size		__nv_reservedSMEM_offset_0_alias, 0, 64
	.other		__nv_reservedSMEM_offset_0_alias,@"STO_CUDA_RESERVED_SHARED STV_DEFAULT"
__nv_reservedSMEM_offset_0_alias:
	.zero		0
	.zero		64


//--------------------- .nv.constant0._Z7computePKfPfiiff --------------------------
	.section	.nv.constant0._Z7computePKfPfiiff,"a",@progbits
	.sectionflags	@""
	.align	4
.nv.constant0._Z7computePKfPfiiff:
	.zero		928


//--------------------- SYMBOLS --------------------------

	.type		.nv.reservedSmem.offset0,@object
	.size		.nv.reservedSmem.offset0,0x4
	.type		.nv.reservedSmem.cap,@object
	.size		.nv.reservedSmem.cap,0x4
